//
// Generated by NVIDIA NVVM Compiler
//
// Compiler Build ID: CL-36424714
// Cuda compilation tools, release 13.0, V13.0.88
// Based on NVVM 20.0.0
//

.version 9.0
.target sm_100
.address_size 64

	// .globl	_Z9rgbKernelPhS_iii
// _ZZ9rgbKernelPhS_iiiE13shared_source has been demoted

.visible .entry _Z9rgbKernelPhS_iii(
	.param .u64 .ptr .align 1 _Z9rgbKernelPhS_iii_param_0,
	.param .u64 .ptr .align 1 _Z9rgbKernelPhS_iii_param_1,
	.param .u32 _Z9rgbKernelPhS_iii_param_2,
	.param .u32 _Z9rgbKernelPhS_iii_param_3,
	.param .u32 _Z9rgbKernelPhS_iii_param_4
)
{
	.reg .pred 	%p<63>;
	.reg .b16 	%rs<88>;
	.reg .b32 	%r<246>;
	.reg .b64 	%rd<23>;
	// demoted variable
	.shared .align 1 .b8 _ZZ9rgbKernelPhS_iiiE13shared_source[3072];
	ld.param.u64 	%rd3, [_Z9rgbKernelPhS_iii_param_0];
	ld.param.u64 	%rd2, [_Z9rgbKernelPhS_iii_param_1];
	ld.param.u32 	%r104, [_Z9rgbKernelPhS_iii_param_2];
	ld.param.u32 	%r107, [_Z9rgbKernelPhS_iii_param_3];
	ld.param.u32 	%r106, [_Z9rgbKernelPhS_iii_param_4];
	cvta.to.global.u64 	%rd1, %rd3;
	mov.u32 	%r108, %ctaid.x;
	mov.u32 	%r109, %ctaid.y;
	mov.u32 	%r1, %tid.x;
	mov.u32 	%r2, %tid.y;
	mov.u32 	%r3, %ntid.x;
	mov.u32 	%r4, %ntid.y;
	mul.lo.s32 	%r5, %r109, %r4;
	add.s32 	%r110, %r5, %r2;
	mad.lo.s32 	%r7, %r108, %r3, %r1;
	mad.lo.s32 	%r111, %r104, %r110, %r7;
	mul.lo.s32 	%r8, %r111, 3;
	setp.ge.s32 	%p4, %r7, %r104;
	setp.ge.s32 	%p5, %r110, %r107;
	or.pred  	%p6, %p4, %p5;
	@%p6 bra 	$L__BB0_2;
	mad.lo.s32 	%r112, %r2, %r3, %r1;
	cvt.s64.s32 	%rd4, %r8;
	add.s64 	%rd5, %rd1, %rd4;
	ld.global.u8 	%rs64, [%rd5];
	mov.u32 	%r113, _ZZ9rgbKernelPhS_iiiE13shared_source;
	mad.lo.s32 	%r114, %r112, 3, %r113;
	st.shared.u8 	[%r114], %rs64;
	ld.global.u8 	%rs65, [%rd5+1];
	st.shared.u8 	[%r114+1], %rs65;
	ld.global.u8 	%rs66, [%rd5+2];
	st.shared.u8 	[%r114+2], %rs66;
$L__BB0_2:
	bar.sync 	0;
	neg.s32 	%r203, %r106;
	sub.s32 	%r10, %r2, %r106;
	mul.lo.s32 	%r11, %r10, %r3;
	add.s32 	%r116, %r10, %r5;
	mul.lo.s32 	%r12, %r116, %r104;
	sub.s32 	%r13, 1, %r106;
	and.b32  	%r14, %r106, 1;
	add.s32 	%r15, %r13, %r2;
	add.s32 	%r117, %r116, 1;
	setp.lt.s32 	%p7, %r117, 0;
	setp.ge.s32 	%p8, %r117, %r107;
	or.pred  	%p1, %p7, %p8;
	add.s32 	%r16, %r12, %r104;
	shl.b32 	%r118, %r3, 1;
	add.s32 	%r17, %r11, %r118;
	add.s32 	%r119, %r116, 2;
	setp.lt.s32 	%p9, %r119, 0;
	setp.ge.s32 	%p10, %r119, %r107;
	or.pred  	%p2, %p9, %p10;
	mul.lo.s32 	%r18, %r119, %r104;
	sub.s32 	%r19, 3, %r106;
	mov.b32 	%r222, 0;
	mov.u32 	%r223, %r222;
	mov.u32 	%r224, %r222;
	mov.u32 	%r225, %r222;
$L__BB0_3:
	setp.ge.u32 	%p11, %r10, %r4;
	add.s32 	%r25, %r203, %r1;
	setp.ge.u32 	%p12, %r25, %r3;
	add.s32 	%r26, %r7, %r203;
	setp.lt.s32 	%p13, %r26, 0;
	setp.ge.s32 	%p14, %r26, %r104;
	or.pred  	%p3, %p13, %p14;
	or.pred  	%p15, %p12, %p11;
	@%p15 bra 	$L__BB0_5;
	add.s32 	%r120, %r11, %r25;
	mov.u32 	%r121, _ZZ9rgbKernelPhS_iiiE13shared_source;
	mad.lo.s32 	%r122, %r120, 3, %r121;
	ld.shared.u8 	%rs67, [%r122];
	ld.shared.u8 	%rs68, [%r122+1];
	ld.shared.u8 	%rs69, [%r122+2];
	bra.uni 	$L__BB0_7;
$L__BB0_5:
	add.s32 	%r123, %r10, %r5;
	setp.lt.s32 	%p16, %r123, 0;
	setp.ge.s32 	%p17, %r123, %r107;
	or.pred  	%p18, %p16, %p17;
	or.pred  	%p20, %p3, %p18;
	@%p20 bra 	$L__BB0_8;
	add.s32 	%r124, %r12, %r26;
	mul.lo.s32 	%r125, %r124, 3;
	cvt.s64.s32 	%rd6, %r125;
	add.s64 	%rd7, %rd1, %rd6;
	ld.global.u8 	%rs67, [%rd7];
	ld.global.u8 	%rs68, [%rd7+1];
	ld.global.u8 	%rs69, [%rd7+2];
$L__BB0_7:
	cvt.u32.u16 	%r126, %rs69;
	and.b32  	%r127, %r126, 255;
	add.s32 	%r223, %r223, %r127;
	cvt.u32.u16 	%r128, %rs68;
	and.b32  	%r129, %r128, 255;
	add.s32 	%r224, %r224, %r129;
	cvt.u32.u16 	%r130, %rs67;
	and.b32  	%r131, %r130, 255;
	add.s32 	%r225, %r225, %r131;
	add.s32 	%r222, %r222, 1;
$L__BB0_8:
	setp.eq.s32 	%p21, %r14, 0;
	mov.u32 	%r216, %r13;
	@%p21 bra 	$L__BB0_19;
	setp.ge.u32 	%p23, %r15, %r4;
	or.pred  	%p24, %p12, %p23;
	@%p24 bra 	$L__BB0_11;
	mad.lo.s32 	%r132, %r15, %r3, %r25;
	mov.u32 	%r133, _ZZ9rgbKernelPhS_iiiE13shared_source;
	mad.lo.s32 	%r134, %r132, 3, %r133;
	ld.shared.u8 	%rs70, [%r134];
	ld.shared.u8 	%rs71, [%r134+1];
	ld.shared.u8 	%rs72, [%r134+2];
	bra.uni 	$L__BB0_13;
$L__BB0_11:
	or.pred  	%p25, %p3, %p1;
	@%p25 bra 	$L__BB0_14;
	add.s32 	%r135, %r16, %r26;
	mul.lo.s32 	%r136, %r135, 3;
	cvt.s64.s32 	%rd8, %r136;
	add.s64 	%rd9, %rd1, %rd8;
	ld.global.u8 	%rs70, [%rd9];
	ld.global.u8 	%rs71, [%rd9+1];
	ld.global.u8 	%rs72, [%rd9+2];
$L__BB0_13:
	cvt.u32.u16 	%r137, %rs72;
	and.b32  	%r138, %r137, 255;
	add.s32 	%r223, %r223, %r138;
	cvt.u32.u16 	%r139, %rs71;
	and.b32  	%r140, %r139, 255;
	add.s32 	%r224, %r224, %r140;
	cvt.u32.u16 	%r141, %rs70;
	and.b32  	%r142, %r141, 255;
	add.s32 	%r225, %r225, %r142;
	add.s32 	%r222, %r222, 1;
$L__BB0_14:
	setp.ge.u32 	%p26, %r25, %r3;
	add.s32 	%r143, %r10, 2;
	setp.ge.u32 	%p27, %r143, %r4;
	or.pred  	%p28, %p26, %p27;
	@%p28 bra 	$L__BB0_16;
	add.s32 	%r144, %r17, %r25;
	mov.u32 	%r145, _ZZ9rgbKernelPhS_iiiE13shared_source;
	mad.lo.s32 	%r146, %r144, 3, %r145;
	ld.shared.u8 	%rs73, [%r146];
	ld.shared.u8 	%rs74, [%r146+1];
	ld.shared.u8 	%rs75, [%r146+2];
	bra.uni 	$L__BB0_18;
$L__BB0_16:
	or.pred  	%p29, %p3, %p2;
	mov.u32 	%r216, %r19;
	@%p29 bra 	$L__BB0_19;
	add.s32 	%r147, %r18, %r26;
	mul.lo.s32 	%r148, %r147, 3;
	cvt.s64.s32 	%rd10, %r148;
	add.s64 	%rd11, %rd1, %rd10;
	ld.global.u8 	%rs73, [%rd11];
	ld.global.u8 	%rs74, [%rd11+1];
	ld.global.u8 	%rs75, [%rd11+2];
$L__BB0_18:
	cvt.u32.u16 	%r149, %rs75;
	and.b32  	%r150, %r149, 255;
	add.s32 	%r223, %r223, %r150;
	cvt.u32.u16 	%r151, %rs74;
	and.b32  	%r152, %r151, 255;
	add.s32 	%r224, %r224, %r152;
	cvt.u32.u16 	%r153, %rs73;
	and.b32  	%r154, %r153, 255;
	add.s32 	%r225, %r225, %r154;
	add.s32 	%r222, %r222, 1;
	mov.u32 	%r216, %r19;
$L__BB0_19:
	setp.lt.u32 	%p30, %r106, 2;
	@%p30 bra 	$L__BB0_41;
$L__BB0_20:
	setp.lt.u32 	%p31, %r25, %r3;
	add.s32 	%r57, %r216, %r2;
	setp.lt.u32 	%p32, %r57, %r4;
	and.pred  	%p33, %p31, %p32;
	@%p33 bra 	$L__BB0_23;
	add.s32 	%r58, %r110, %r216;
	setp.lt.s32 	%p34, %r58, 0;
	setp.ge.s32 	%p35, %r58, %r107;
	or.pred  	%p36, %p34, %p35;
	or.pred  	%p37, %p3, %p36;
	@%p37 bra 	$L__BB0_25;
	mad.lo.s32 	%r159, %r58, %r104, %r26;
	mul.lo.s32 	%r160, %r159, 3;
	cvt.s64.s32 	%rd12, %r160;
	add.s64 	%rd13, %rd1, %rd12;
	ld.global.u8 	%rs76, [%rd13];
	ld.global.u8 	%rs77, [%rd13+1];
	ld.global.u8 	%rs78, [%rd13+2];
	bra.uni 	$L__BB0_24;
$L__BB0_23:
	mad.lo.s32 	%r156, %r57, %r3, %r25;
	mov.u32 	%r157, _ZZ9rgbKernelPhS_iiiE13shared_source;
	mad.lo.s32 	%r158, %r156, 3, %r157;
	ld.shared.u8 	%rs76, [%r158];
	ld.shared.u8 	%rs77, [%r158+1];
	ld.shared.u8 	%rs78, [%r158+2];
$L__BB0_24:
	cvt.u32.u16 	%r161, %rs78;
	and.b32  	%r162, %r161, 255;
	add.s32 	%r223, %r223, %r162;
	cvt.u32.u16 	%r163, %rs77;
	and.b32  	%r164, %r163, 255;
	add.s32 	%r224, %r224, %r164;
	cvt.u32.u16 	%r165, %rs76;
	and.b32  	%r166, %r165, 255;
	add.s32 	%r225, %r225, %r166;
	add.s32 	%r222, %r222, 1;
$L__BB0_25:
	setp.ge.u32 	%p38, %r25, %r3;
	add.s32 	%r67, %r57, 1;
	setp.ge.u32 	%p39, %r67, %r4;
	or.pred  	%p40, %p38, %p39;
	@%p40 bra 	$L__BB0_27;
	mad.lo.s32 	%r167, %r67, %r3, %r25;
	mov.u32 	%r168, _ZZ9rgbKernelPhS_iiiE13shared_source;
	mad.lo.s32 	%r169, %r167, 3, %r168;
	ld.shared.u8 	%rs79, [%r169];
	ld.shared.u8 	%rs80, [%r169+1];
	ld.shared.u8 	%rs81, [%r169+2];
	bra.uni 	$L__BB0_29;
$L__BB0_27:
	add.s32 	%r68, %r67, %r5;
	setp.lt.s32 	%p41, %r68, 0;
	setp.ge.s32 	%p42, %r68, %r107;
	or.pred  	%p43, %p41, %p42;
	or.pred  	%p45, %p3, %p43;
	@%p45 bra 	$L__BB0_30;
	mad.lo.s32 	%r170, %r68, %r104, %r26;
	mul.lo.s32 	%r171, %r170, 3;
	cvt.s64.s32 	%rd14, %r171;
	add.s64 	%rd15, %rd1, %rd14;
	ld.global.u8 	%rs79, [%rd15];
	ld.global.u8 	%rs80, [%rd15+1];
	ld.global.u8 	%rs81, [%rd15+2];
$L__BB0_29:
	cvt.u32.u16 	%r172, %rs81;
	and.b32  	%r173, %r172, 255;
	add.s32 	%r223, %r223, %r173;
	cvt.u32.u16 	%r174, %rs80;
	and.b32  	%r175, %r174, 255;
	add.s32 	%r224, %r224, %r175;
	cvt.u32.u16 	%r176, %rs79;
	and.b32  	%r177, %r176, 255;
	add.s32 	%r225, %r225, %r177;
	add.s32 	%r222, %r222, 1;
$L__BB0_30:
	add.s32 	%r77, %r57, 2;
	setp.ge.u32 	%p47, %r77, %r4;
	or.pred  	%p48, %p38, %p47;
	@%p48 bra 	$L__BB0_32;
	mad.lo.s32 	%r178, %r77, %r3, %r25;
	mov.u32 	%r179, _ZZ9rgbKernelPhS_iiiE13shared_source;
	mad.lo.s32 	%r180, %r178, 3, %r179;
	ld.shared.u8 	%rs82, [%r180];
	ld.shared.u8 	%rs83, [%r180+1];
	ld.shared.u8 	%rs84, [%r180+2];
	bra.uni 	$L__BB0_34;
$L__BB0_32:
	add.s32 	%r78, %r77, %r5;
	setp.lt.s32 	%p49, %r78, 0;
	setp.ge.s32 	%p50, %r78, %r107;
	or.pred  	%p51, %p49, %p50;
	or.pred  	%p53, %p3, %p51;
	@%p53 bra 	$L__BB0_35;
	mad.lo.s32 	%r181, %r78, %r104, %r26;
	mul.lo.s32 	%r182, %r181, 3;
	cvt.s64.s32 	%rd16, %r182;
	add.s64 	%rd17, %rd1, %rd16;
	ld.global.u8 	%rs82, [%rd17];
	ld.global.u8 	%rs83, [%rd17+1];
	ld.global.u8 	%rs84, [%rd17+2];
$L__BB0_34:
	cvt.u32.u16 	%r183, %rs84;
	and.b32  	%r184, %r183, 255;
	add.s32 	%r223, %r223, %r184;
	cvt.u32.u16 	%r185, %rs83;
	and.b32  	%r186, %r185, 255;
	add.s32 	%r224, %r224, %r186;
	cvt.u32.u16 	%r187, %rs82;
	and.b32  	%r188, %r187, 255;
	add.s32 	%r225, %r225, %r188;
	add.s32 	%r222, %r222, 1;
$L__BB0_35:
	setp.ge.u32 	%p54, %r25, %r3;
	add.s32 	%r87, %r216, 3;
	add.s32 	%r88, %r57, 3;
	setp.ge.u32 	%p55, %r88, %r4;
	or.pred  	%p56, %p54, %p55;
	@%p56 bra 	$L__BB0_37;
	mad.lo.s32 	%r189, %r88, %r3, %r25;
	mov.u32 	%r190, _ZZ9rgbKernelPhS_iiiE13shared_source;
	mad.lo.s32 	%r191, %r189, 3, %r190;
	ld.shared.u8 	%rs85, [%r191];
	ld.shared.u8 	%rs86, [%r191+1];
	ld.shared.u8 	%rs87, [%r191+2];
	bra.uni 	$L__BB0_39;
$L__BB0_37:
	add.s32 	%r89, %r110, %r87;
	setp.lt.s32 	%p57, %r89, 0;
	setp.ge.s32 	%p58, %r89, %r107;
	or.pred  	%p59, %p57, %p58;
	or.pred  	%p60, %p3, %p59;
	@%p60 bra 	$L__BB0_40;
	mad.lo.s32 	%r192, %r89, %r104, %r26;
	mul.lo.s32 	%r193, %r192, 3;
	cvt.s64.s32 	%rd18, %r193;
	add.s64 	%rd19, %rd1, %rd18;
	ld.global.u8 	%rs85, [%rd19];
	ld.global.u8 	%rs86, [%rd19+1];
	ld.global.u8 	%rs87, [%rd19+2];
$L__BB0_39:
	cvt.u32.u16 	%r194, %rs87;
	and.b32  	%r195, %r194, 255;
	add.s32 	%r223, %r223, %r195;
	cvt.u32.u16 	%r196, %rs86;
	and.b32  	%r197, %r196, 255;
	add.s32 	%r224, %r224, %r197;
	cvt.u32.u16 	%r198, %rs85;
	and.b32  	%r199, %r198, 255;
	add.s32 	%r225, %r225, %r199;
	add.s32 	%r222, %r222, 1;
$L__BB0_40:
	add.s32 	%r216, %r216, 4;
	setp.ne.s32 	%p61, %r87, %r106;
	@%p61 bra 	$L__BB0_20;
$L__BB0_41:
	add.s32 	%r103, %r203, 1;
	setp.ne.s32 	%p62, %r203, %r106;
	mov.u32 	%r203, %r103;
	@%p62 bra 	$L__BB0_3;
	cvta.to.global.u64 	%rd20, %rd2;
	div.s32 	%r200, %r225, %r222;
	cvt.s64.s32 	%rd21, %r8;
	add.s64 	%rd22, %rd20, %rd21;
	st.global.u8 	[%rd22], %r200;
	div.s32 	%r201, %r224, %r222;
	st.global.u8 	[%rd22+1], %r201;
	div.s32 	%r202, %r223, %r222;
	st.global.u8 	[%rd22+2], %r202;
	ret;

}


// ===== COMPILED SASS (sm_100) =====

	.target	sm_100

	.elftype	@"ET_EXEC"


//--------------------- .note.nv.tkinfo           --------------------------
	.section	.note.nv.tkinfo,"",@"SHT_NOTE"
	.sectionflags	@"SHF_NOTE_NV_TKINFO"
	.tkinfo
        /*0018*/ 	.word	0x00000002
        /*0030*/ 	.string	""
        /*0030*/ 	.string	"ptxas"
        /*0030*/ 	.string	"Cuda compilation tools, release 13.0, V13.0.88"
        /*0030*/ 	.string	"Build cuda_13.0.r13.0/compiler.36424714_0"
        /*0030*/ 	.string	"-arch sm_100 -m 64 "



//--------------------- .note.nv.cuinfo           --------------------------
	.section	.note.nv.cuinfo,"",@"SHT_NOTE"
	.sectionflags	@"SHF_NOTE_NV_CUINFO"
        /*0018*/ 	.short	0x0002
        /*001a*/ 	.short	0x0064
        /*001c*/ 	.short	0x0082
	.zero		2


//--------------------- .nv.info                  --------------------------
	.section	.nv.info,"",@"SHT_CUDA_INFO"
	.align	4


	//----- nvinfo : EIATTR_REGCOUNT
	.align		4
        /*0000*/ 	.byte	0x04, 0x2f
        /*0002*/ 	.short	(.L_1 - .L_0)
	.align		4
.L_0:
        /*0004*/ 	.word	index@(_Z9rgbKernelPhS_iii)
        /*0008*/ 	.word	0x0000001e


	//----- nvinfo : EIATTR_FRAME_SIZE
	.align		4
.L_1:
        /*000c*/ 	.byte	0x04, 0x11
        /*000e*/ 	.short	(.L_3 - .L_2)
	.align		4
.L_2:
        /*0010*/ 	.word	index@(_Z9rgbKernelPhS_iii)
        /*0014*/ 	.word	0x00000000


	//----- nvinfo : EIATTR_MIN_STACK_SIZE
	.align		4
.L_3:
        /*0018*/ 	.byte	0x04, 0x12
        /*001a*/ 	.short	(.L_5 - .L_4)
	.align		4
.L_4:
        /*001c*/ 	.word	index@(_Z9rgbKernelPhS_iii)
        /*0020*/ 	.word	0x00000000
.L_5:


//--------------------- .nv.compat                --------------------------
	.section	.nv.compat,"",@"SHT_CUDA_COMPAT_INFO"
	.align	4
        /*0000*/ 	.byte	0x02, 0x09, 0x00, 0x00, 0x02, 0x02, 0x01, 0x00, 0x02, 0x05, 0x05, 0x00, 0x03, 0x07, 0x01, 0x01
        /*0010*/ 	.byte	0x02, 0x03, 0x00, 0x00, 0x02, 0x06, 0x01, 0x00, 0x04, 0x0b, 0x08, 0x00, 0x09, 0x00, 0x00, 0x00
        /*0020*/ 	.byte	0x00, 0x00, 0x00, 0x00


//--------------------- .nv.info._Z9rgbKernelPhS_iii --------------------------
	.section	.nv.info._Z9rgbKernelPhS_iii,"",@"SHT_CUDA_INFO"
	.sectionflags	@""
	.align	4


	//----- nvinfo : EIATTR_CUDA_API_VERSION
	.align		4
        /*0000*/ 	.byte	0x04, 0x37
        /*0002*/ 	.short	(.L_7 - .L_6)
.L_6:
        /*0004*/ 	.word	0x00000082


	//----- nvinfo : EIATTR_KPARAM_INFO
	.align		4
.L_7:
        /*0008*/ 	.byte	0x04, 0x17
        /*000a*/ 	.short	(.L_9 - .L_8)
.L_8:
        /*000c*/ 	.word	0x00000000
        /*0010*/ 	.short	0x0004
        /*0012*/ 	.short	0x0018
        /*0014*/ 	.byte	0x00, 0xf0, 0x11, 0x00


	//----- nvinfo : EIATTR_KPARAM_INFO
	.align		4
.L_9:
        /*0018*/ 	.byte	0x04, 0x17
        /*001a*/ 	.short	(.L_11 - .L_10)
.L_10:
        /*001c*/ 	.word	0x00000000
        /*0020*/ 	.short	0x0003
        /*0022*/ 	.short	0x0014
        /*0024*/ 	.byte	0x00, 0xf0, 0x11, 0x00


	//----- nvinfo : EIATTR_KPARAM_INFO
	.align		4
.L_11:
        /*0028*/ 	.byte	0x04, 0x17
        /*002a*/ 	.short	(.L_13 - .L_12)
.L_12:
        /*002c*/ 	.word	0x00000000
        /*0030*/ 	.short	0x0002
        /*0032*/ 	.short	0x0010
        /*0034*/ 	.byte	0x00, 0xf0, 0x11, 0x00


	//----- nvinfo : EIATTR_KPARAM_INFO
	.align		4
.L_13:
        /*0038*/ 	.byte	0x04, 0x17
        /*003a*/ 	.short	(.L_15 - .L_14)
.L_14:
        /*003c*/ 	.word	0x00000000
        /*0040*/ 	.short	0x0001
        /*0042*/ 	.short	0x0008
        /*0044*/ 	.byte	0x00, 0xf5, 0x21, 0x00


	//----- nvinfo : EIATTR_KPARAM_INFO
	.align		4
.L_15:
        /*0048*/ 	.byte	0x04, 0x17
        /*004a*/ 	.short	(.L_17 - .L_16)
.L_16:
        /*004c*/ 	.word	0x00000000
        /*0050*/ 	.short	0x0000
        /*0052*/ 	.short	0x0000
        /*0054*/ 	.byte	0x00, 0xf5, 0x21, 0x00


	//----- nvinfo : EIATTR_SPARSE_MMA_MASK
	.align		4
.L_17:
        /*0058*/ 	.byte	0x03, 0x50
        /*005a*/ 	.short	0x0000


	//----- nvinfo : EIATTR_MAXREG_COUNT
	.align		4
        /*005c*/ 	.byte	0x03, 0x1b
        /*005e*/ 	.short	0x00ff


	//----- nvinfo : EIATTR_NUM_BARRIERS
	.align		4
        /*0060*/ 	.byte	0x02, 0x4c
        /*0062*/ 	.byte	0x01
	.zero		1


	//----- nvinfo : EIATTR_MERCURY_ISA_VERSION
	.align		4
        /*0064*/ 	.byte	0x03, 0x5f
        /*0066*/ 	.short	0x0101


	//----- nvinfo : EIATTR_VRC_CTA_INIT_COUNT
	.align		4
        /*0068*/ 	.byte	0x02, 0x4a
	.zero		1
	.zero		1


	//----- nvinfo : EIATTR_EXIT_INSTR_OFFSETS
	.align		4
        /*006c*/ 	.byte	0x04, 0x1c
        /*006e*/ 	.short	(.L_19 - .L_18)


	//   ....[0]....
.L_18:
        /*0070*/ 	.word	0x00001770


	//----- nvinfo : EIATTR_CRS_STACK_SIZE
	.align		4
.L_19:
        /*0074*/ 	.byte	0x04, 0x1e
        /*0076*/ 	.short	(.L_21 - .L_20)
.L_20:
        /*0078*/ 	.word	0x00000000


	//----- nvinfo : EIATTR_CBANK_PARAM_SIZE
	.align		4
.L_21:
        /*007c*/ 	.byte	0x03, 0x19
        /*007e*/ 	.short	0x001c


	//----- nvinfo : EIATTR_PARAM_CBANK
	.align		4
        /*0080*/ 	.byte	0x04, 0x0a
        /*0082*/ 	.short	(.L_23 - .L_22)
	.align		4
.L_22:
        /*0084*/ 	.word	index@(.nv.constant0._Z9rgbKernelPhS_iii)
        /*0088*/ 	.short	0x0380
        /*008a*/ 	.short	0x001c


	//----- nvinfo : EIATTR_SW_WAR
	.align		4
.L_23:
        /*008c*/ 	.byte	0x04, 0x36
        /*008e*/ 	.short	(.L_25 - .L_24)
.L_24:
        /*0090*/ 	.word	0x00000008
.L_25:


//--------------------- .nv.callgraph             --------------------------
	.section	.nv.callgraph,"",@"SHT_CUDA_CALLGRAPH"
	.align	4
	.sectionentsize	8
	.align		4
        /*0000*/ 	.word	0x00000000
	.align		4
        /*0004*/ 	.word	0xffffffff
	.align		4
        /*0008*/ 	.word	0x00000000
	.align		4
        /*000c*/ 	.word	0xfffffffe
	.align		4
        /*0010*/ 	.word	0x00000000
	.align		4
        /*0014*/ 	.word	0xfffffffd
	.align		4
        /*0018*/ 	.word	0x00000000
	.align		4
        /*001c*/ 	.word	0xfffffffc


//--------------------- .text._Z9rgbKernelPhS_iii --------------------------
	.section	.text._Z9rgbKernelPhS_iii,"ax",@progbits
	.align	128
        .global         _Z9rgbKernelPhS_iii
        .type           _Z9rgbKernelPhS_iii,@function
        .size           _Z9rgbKernelPhS_iii,(.L_x_32 - _Z9rgbKernelPhS_iii)
        .other          _Z9rgbKernelPhS_iii,@"STO_CUDA_ENTRY STV_DEFAULT"
_Z9rgbKernelPhS_iii:
.text._Z9rgbKernelPhS_iii:
[----:B------:R-:W-:Y:S01]  /*0000*/  LDC R1, c[0x0][0x37c] ;  /* 0x0000df00ff017b82 */ /* 0x000fe20000000800 */
[----:B------:R-:W0:Y:S07]  /*0010*/  S2R R0, SR_TID.Y ;  /* 0x0000000000007919 */ /* 0x000e2e0000002200 */
[----:B------:R-:W1:Y:S01]  /*0020*/  S2UR UR4, SR_CTAID.Y ;  /* 0x00000000000479c3 */ /* 0x000e620000002600 */
[----:B------:R-:W2:Y:S01]  /*0030*/  LDCU.64 UR10, c[0x0][0x358] ;  /* 0x00006b00ff0a77ac */ /* 0x000ea20008000a00 */
[----:B------:R-:W3:Y:S06]  /*0040*/  S2R R3, SR_TID.X ;  /* 0x0000000000037919 */ /* 0x000eec0000002100 */
[----:B------:R-:W3:Y:S01]  /*0050*/  LDC R2, c[0x0][0x360] ;  /* 0x0000d800ff027b82 */ /* 0x000ee20000000800 */
[----:B------:R-:W1:Y:S07]  /*0060*/  LDCU UR9, c[0x0][0x364] ;  /* 0x00006c80ff0977ac */ /* 0x000e6e0008000800 */
[----:B------:R-:W3:Y:S08]  /*0070*/  S2UR UR5, SR_CTAID.X ;  /* 0x00000000000579c3 */ /* 0x000ef00000002500 */
[----:B------:R-:W4:Y:S01]  /*0080*/  LDC.64 R10, c[0x0][0x390] ;  /* 0x0000e400ff0a7b82 */ /* 0x000f220000000a00 */
[----:B-1----:R-:W-:-:S06]  /*0090*/  UIMAD UR4, UR4, UR9, URZ ;  /* 0x00000009040472a4 */ /* 0x002fcc000f8e02ff */
[----:B0-----:R-:W-:Y:S02]  /*00a0*/  VIADD R4, R0, UR4 ;  /* 0x0000000400047c36 */ /* 0x001fe40008000000 */
[----:B---3--:R-:W-:Y:S01]  /*00b0*/  IMAD R5, R2, UR5, R3 ;  /* 0x0000000502057c24 */ /* 0x008fe2000f8e0203 */
[----:B------:R-:W0:Y:S02]  /*00c0*/  LDCU UR5, c[0x0][0x398] ;  /* 0x00007300ff0577ac */ /* 0x000e240008000800 */
[C---:B----4-:R-:W-:Y:S01]  /*00d0*/  ISETP.GE.AND P0, PT, R4.reuse, R11, PT ;  /* 0x0000000b0400720c */ /* 0x050fe20003f06270 */
[----:B------:R-:W-:-:S03]  /*00e0*/  IMAD R6, R4, R10, R5 ;  /* 0x0000000a04067224 */ /* 0x000fc600078e0205 */
[----:B------:R-:W-:Y:S01]  /*00f0*/  ISETP.GE.OR P0, PT, R5, R10, P0 ;  /* 0x0000000a0500720c */ /* 0x000fe20000706670 */
[----:B------:R-:W-:-:S12]  /*0100*/  IMAD R6, R6, 0x3, RZ ;  /* 0x0000000306067824 */ /* 0x000fd800078e02ff */
[----:B------:R-:W1:Y:S02]  /*0110*/  @!P0 LDC.64 R8, c[0x0][0x380] ;  /* 0x0000e000ff088b82 */ /* 0x000e640000000a00 */
[----:B-1----:R-:W-:-:S04]  /*0120*/  @!P0 IADD3 R8, P1, PT, R6, R8, RZ ;  /* 0x0000000806088210 */ /* 0x002fc80007f3e0ff */
[----:B------:R-:W-:-:S05]  /*0130*/  @!P0 LEA.HI.X.SX32 R9, R6, R9, 0x1, P1 ;  /* 0x0000000906098211 */ /* 0x000fca00008f0eff */
[----:B--2---:R-:W2:Y:S04]  /*0140*/  @!P0 LDG.E.U8 R12, desc[UR10][R8.64] ;  /* 0x0000000a080c8981 */ /* 0x004ea8000c1e1100 */
[----:B------:R-:W3:Y:S04]  /*0150*/  @!P0 LDG.E.U8 R16, desc[UR10][R8.64+0x1] ;  /* 0x0000010a08108981 */ /* 0x000ee8000c1e1100 */
[----:B------:R1:W4:Y:S01]  /*0160*/  @!P0 LDG.E.U8 R18, desc[UR10][R8.64+0x2] ;  /* 0x0000020a08128981 */ /* 0x000322000c1e1100 */
[----:B------:R-:W-:Y:S01]  /*0170*/  @!P0 MOV R7, 0x400 ;  /* 0x0000040000078802 */ /* 0x000fe20000000f00 */
[----:B0-----:R-:W-:Y:S01]  /*0180*/  UIADD3 UR7, UPT, UPT, -UR5, 0x1, URZ ;  /* 0x0000000105077890 */ /* 0x001fe2000fffe1ff */
[----:B------:R-:W-:Y:S01]  /*0190*/  IMAD.MOV.U32 R19, RZ, RZ, RZ ;  /* 0x000000ffff137224 */ /* 0x000fe200078e00ff */
[----:B------:R-:W0:Y:S01]  /*01a0*/  @!P0 S2R R14, SR_CgaCtaId ;  /* 0x00000000000e8919 */ /* 0x000e220000008800 */
[----:B------:R-:W-:-:S03]  /*01b0*/  UIADD3 UR8, UPT, UPT, -UR5, 0x3, URZ ;  /* 0x0000000305087890 */ /* 0x000fc6000fffe1ff */
[----:B------:R-:W-:Y:S01]  /*01c0*/  VIADD R21, R0, UR7 ;  /* 0x0000000700157c36 */ /* 0x000fe20008000000 */
[----:B0-----:R-:W-:Y:S01]  /*01d0*/  @!P0 LEA R14, R14, R7, 0x18 ;  /* 0x000000070e0e8211 */ /* 0x001fe200078ec0ff */
[----:B------:R-:W-:-:S04]  /*01e0*/  @!P0 IMAD R7, R0, R2, R3 ;  /* 0x0000000200078224 */ /* 0x000fc800078e0203 */
[----:B------:R-:W-:Y:S02]  /*01f0*/  @!P0 IMAD R13, R7, 0x3, R14 ;  /* 0x00000003070d8824 */ /* 0x000fe400078e020e */
[----:B------:R-:W-:Y:S01]  /*0200*/  VIADD R7, R0, -UR5 ;  /* 0x8000000500077c36 */ /* 0x000fe20008000000 */
[----:B------:R-:W-:-:S03]  /*0210*/  UIADD3 UR5, UPT, UPT, -UR5, URZ, URZ ;  /* 0x000000ff05057290 */ /* 0x000fc6000fffe1ff */
[----:B------:R-:W-:-:S04]  /*0220*/  VIADD R15, R7, UR4 ;  /* 0x00000004070f7c36 */ /* 0x000fc80008000000 */
[C---:B------:R-:W-:Y:S02]  /*0230*/  VIADD R14, R15.reuse, 0x1 ;  /* 0x000000010f0e7836 */ /* 0x040fe40000000000 */
[C---:B-1----:R-:W-:Y:S02]  /*0240*/  VIADD R8, R15.reuse, 0x2 ;  /* 0x000000020f087836 */ /* 0x042fe40000000000 */
[----:B------:R-:W-:Y:S02]  /*0250*/  IMAD R9, R15, R10, R10 ;  /* 0x0000000a0f097224 */ /* 0x000fe400078e020a */
[----:B------:R-:W-:Y:S01]  /*0260*/  IMAD.MOV.U32 R10, RZ, RZ, RZ ;  /* 0x000000ffff0a7224 */ /* 0x000fe200078e00ff */
[----:B------:R-:W-:Y:S01]  /*0270*/  ISETP.GE.AND P1, PT, R8, R11, PT ;  /* 0x0000000b0800720c */ /* 0x000fe20003f26270 */
[----:B------:R-:W-:-:S03]  /*0280*/  IMAD.MOV.U32 R15, RZ, RZ, RZ ;  /* 0x000000ffff0f7224 */ /* 0x000fc600078e00ff */
[----:B------:R-:W-:Y:S01]  /*0290*/  ISETP.LT.OR P1, PT, R8, RZ, P1 ;  /* 0x000000ff0800720c */ /* 0x000fe20000f21670 */
[----:B--2---:R-:W-:Y:S04]  /*02a0*/  @!P0 STS.U8 [R13], R12 ;  /* 0x0000000c0d008388 */ /* 0x004fe80000000000 */
[----:B---3--:R-:W-:Y:S04]  /*02b0*/  @!P0 STS.U8 [R13+0x1], R16 ;  /* 0x000001100d008388 */ /* 0x008fe80000000000 */
[----:B----4-:R0:W-:Y:S01]  /*02c0*/  @!P0 STS.U8 [R13+0x2], R18 ;  /* 0x000002120d008388 */ /* 0x0101e20000000000 */
[----:B------:R-:W-:Y:S01]  /*02d0*/  BAR.SYNC.DEFER_BLOCKING 0x0 ;  /* 0x0000000000007b1d */ /* 0x000fe20000010000 */
[----:B------:R-:W-:Y:S01]  /*02e0*/  ISETP.GE.AND P0, PT, R14, R11, PT ;  /* 0x0000000b0e00720c */ /* 0x000fe20003f06270 */
[----:B------:R-:W-:-:S03]  /*02f0*/  IMAD R11, R7, R2, RZ ;  /* 0x00000002070b7224 */ /* 0x000fc600078e02ff */
[----:B------:R-:W-:Y:S01]  /*0300*/  ISETP.LT.OR P0, PT, R14, RZ, P0 ;  /* 0x000000ff0e00720c */ /* 0x000fe20000701670 */
[----:B0-----:R-:W-:Y:S02]  /*0310*/  IMAD.MOV.U32 R13, RZ, RZ, RZ ;  /* 0x000000ffff0d7224 */ /* 0x001fe400078e00ff */
[----:B------:R-:W-:-:S10]  /*0320*/  IMAD R12, R2, 0x2, R11 ;  /* 0x00000002020c7824 */ /* 0x000fd400078e020b */
.L_x_30:
[----:B------:R-:W-:Y:S01]  /*0330*/  VIADD R23, R3, UR5 ;  /* 0x0000000503177c36 */ /* 0x000fe20008000000 */
[----:B0-2---:R-:W0:Y:S01]  /*0340*/  LDCU UR12, c[0x0][0x390] ;  /* 0x00007200ff0c77ac */ /* 0x005e220008000800 */
[----:B------:R-:W-:Y:S01]  /*0350*/  VIADD R14, R5, UR5 ;  /* 0x00000005050e7c36 */ /* 0x000fe20008000000 */
[----:B------:R-:W-:Y:S01]  /*0360*/  BSSY.RECONVERGENT B0, `(.L_x_0) ;  /* 0x0000029000007945 */ /* 0x000fe20003800200 */
[----:B-1----:R-:W1:Y:S01]  /*0370*/  LDCU UR13, c[0x0][0x398] ;  /* 0x00007300ff0d77ac */ /* 0x002e620008000800 */
[----:B------:R-:W-:Y:S01]  /*0380*/  ISETP.GE.U32.AND P2, PT, R23, R2, PT ;  /* 0x000000021700720c */ /* 0x000fe20003f46070 */
[----:B------:R-:W-:-:S03]  /*0390*/  UMOV UR6, UR5 ;  /* 0x0000000500067c82 */ /* 0x000fc60008000000 */
[----:B------:R-:W-:Y:S01]  /*03a0*/  ISETP.GE.U32.OR P4, PT, R7, UR9, P2 ;  /* 0x0000000907007c0c */ /* 0x000fe20009786470 */
[----:B------:R-:W-:Y:S01]  /*03b0*/  UIADD3 UR5, UPT, UPT, UR5, 0x1, URZ ;  /* 0x0000000105057890 */ /* 0x000fe2000fffe0ff */
[----:B0-----:R-:W-:Y:S01]  /*03c0*/  ISETP.GE.AND P3, PT, R14, UR12, PT ;  /* 0x0000000c0e007c0c */ /* 0x001fe2000bf66270 */
[----:B-1----:R-:W-:-:S03]  /*03d0*/  UISETP.NE.AND UP0, UPT, UR6, UR13, UPT ;  /* 0x0000000d0600728c */ /* 0x002fc6000bf05270 */
[----:B------:R-:W-:-:S07]  /*03e0*/  ISETP.LT.OR P3, PT, R14, RZ, P3 ;  /* 0x000000ff0e00720c */ /* 0x000fce0001f61670 */
[----:B---34-:R-:W-:Y:S06]  /*03f0*/  @P4 BRA `(.L_x_1) ;  /* 0x0000000000284947 */ /* 0x018fec0003800000 */
[----:B------:R-:W0:Y:S01]  /*0400*/  S2R R18, SR_CgaCtaId ;  /* 0x0000000000127919 */ /* 0x000e220000008800 */
[----:B------:R-:W-:Y:S01]  /*0410*/  MOV R17, 0x400 ;  /* 0x0000040000117802 */ /* 0x000fe20000000f00 */
[----:B------:R-:W-:-:S03]  /*0420*/  IMAD.IADD R16, R11, 0x1, R23 ;  /* 0x000000010b107824 */ /* 0x000fc600078e0217 */
[----:B0-----:R-:W-:-:S05]  /*0430*/  LEA R17, R18, R17, 0x18 ;  /* 0x0000001112117211 */ /* 0x001fca00078ec0ff */
[----:B------:R-:W-:-:S05]  /*0440*/  IMAD R16, R16, 0x3, R17 ;  /* 0x0000000310107824 */ /* 0x000fca00078e0211 */
[----:B------:R-:W0:Y:S04]  /*0450*/  LDS.U8 R17, [R16] ;  /* 0x0000000010117984 */ /* 0x000e280000000000 */
[----:B------:R1:W2:Y:S04]  /*0460*/  LDS.U8 R18, [R16+0x1] ;  /* 0x0000010010127984 */ /* 0x0002a80000000000 */
[----:B------:R1:W3:Y:S01]  /*0470*/  LDS.U8 R20, [R16+0x2] ;  /* 0x0000020010147984 */ /* 0x0002e20000000000 */
[----:B0-----:R-:W-:Y:S01]  /*0480*/  PRMT R22, R17, 0x7610, R22 ;  /* 0x0000761011167816 */ /* 0x001fe20000000016 */
[----:B-1----:R-:W-:Y:S06]  /*0490*/  BRA `(.L_x_2) ;  /* 0x0000000000387947 */ /* 0x002fec0003800000 */
.L_x_1:
[----:B------:R-:W0:Y:S01]  /*04a0*/  LDCU UR6, c[0x0][0x394] ;  /* 0x00007280ff0677ac */ /* 0x000e220008000800 */
[----:B------:R-:W-:-:S05]  /*04b0*/  VIADD R17, R7, UR4 ;  /* 0x0000000407117c36 */ /* 0x000fca0008000000 */
[----:B0-----:R-:W-:-:S04]  /*04c0*/  ISETP.GE.AND P4, PT, R17, UR6, PT ;  /* 0x0000000611007c0c */ /* 0x001fc8000bf86270 */
[----:B------:R-:W-:-:S04]  /*04d0*/  ISETP.LT.OR P4, PT, R17, RZ, P4 ;  /* 0x000000ff1100720c */ /* 0x000fc80002781670 */
[----:B------:R-:W-:-:S13]  /*04e0*/  PLOP3.LUT P4, PT, P3, P4, PT, 0xf8, 0x8f ;  /* 0x00000000008f781c */ /* 0x000fda0001f89f70 */
[----:B------:R-:W-:Y:S05]  /*04f0*/  @P4 BRA `(.L_x_3) ;  /* 0x00000000003c4947 */ /* 0x000fea0003800000 */
[----:B------:R-:W0:Y:S01]  /*0500*/  LDCU.64 UR14, c[0x0][0x380] ;  /* 0x00007000ff0e77ac */ /* 0x000e220008000a00 */
[----:B------:R-:W-:-:S04]  /*0510*/  IMAD R16, R17, UR12, R14 ;  /* 0x0000000c11107c24 */ /* 0x000fc8000f8e020e */
[----:B------:R-:W-:-:S05]  /*0520*/  IMAD R17, R16, 0x3, RZ ;  /* 0x0000000310117824 */ /* 0x000fca00078e02ff */
[----:B0-----:R-:W-:-:S04]  /*0530*/  IADD3 R16, P4, PT, R17, UR14, RZ ;  /* 0x0000000e11107c10 */ /* 0x001fc8000ff9e0ff */
[----:B------:R-:W-:-:S05]  /*0540*/  LEA.HI.X.SX32 R17, R17, UR15, 0x1, P4 ;  /* 0x0000000f11117c11 */ /* 0x000fca000a0f0eff */
[----:B------:R0:W5:Y:S04]  /*0550*/  LDG.E.U8 R22, desc[UR10][R16.64] ;  /* 0x0000000a10167981 */ /* 0x000168000c1e1100 */
[----:B------:R0:W5:Y:S04]  /*0560*/  LDG.E.U8 R18, desc[UR10][R16.64+0x1] ;  /* 0x0000010a10127981 */ /* 0x000168000c1e1100 */
[----:B------:R0:W5:Y:S02]  /*0570*/  LDG.E.U8 R20, desc[UR10][R16.64+0x2] ;  /* 0x0000020a10147981 */ /* 0x000164000c1e1100 */
.L_x_2:
[----:B---3-5:R-:W-:Y:S01]  /*0580*/  LOP3.LUT R20, R20, 0xff, RZ, 0xc0, !PT ;  /* 0x000000ff14147812 */ /* 0x028fe200078ec0ff */
[----:B------:R-:W-:Y:S01]  /*0590*/  VIADD R10, R10, 0x1 ;  /* 0x000000010a0a7836 */ /* 0x000fe20000000000 */
[----:B--2---:R-:W-:Y:S02]  /*05a0*/  LOP3.LUT R18, R18, 0xff, RZ, 0xc0, !PT ;  /* 0x000000ff12127812 */ /* 0x004fe400078ec0ff */
[----:B------:R-:W-:Y:S01]  /*05b0*/  LOP3.LUT R22, R22, 0xff, RZ, 0xc0, !PT ;  /* 0x000000ff16167812 */ /* 0x000fe200078ec0ff */
[----:B------:R-:W-:Y:S02]  /*05c0*/  IMAD.IADD R13, R13, 0x1, R20 ;  /* 0x000000010d0d7824 */ /* 0x000fe400078e0214 */
[----:B------:R-:W-:Y:S02]  /*05d0*/  IMAD.IADD R15, R15, 0x1, R18 ;  /* 0x000000010f0f7824 */ /* 0x000fe400078e0212 */
[----:B------:R-:W-:-:S07]  /*05e0*/  IMAD.IADD R19, R19, 0x1, R22 ;  /* 0x0000000113137824 */ /* 0x000fce00078e0216 */
.L_x_3:
[----:B------:R-:W-:Y:S05]  /*05f0*/  BSYNC.RECONVERGENT B0 ;  /* 0x0000000000007941 */ /* 0x000fea0003800200 */
.L_x_0:
[----:B------:R-:W-:Y:S01]  /*0600*/  ULOP3.LUT UP1, URZ, UR13, 0x1, URZ, 0xc0, !UPT ;  /* 0x000000010dff7892 */ /* 0x000fe2000f82c0ff */
[----:B------:R-:W-:-:S08]  /*0610*/  IMAD.U32 R25, RZ, RZ, UR7 ;  /* 0x00000007ff197e24 */ /* 0x000fd0000f8e00ff */
[----:B------:R-:W-:Y:S05]  /*0620*/  BRA.U !UP1, `(.L_x_4) ;  /* 0x0000000509087547 */ /* 0x000fea000b800000 */
[----:B------:R-:W-:Y:S01]  /*0630*/  ISETP.GE.U32.OR P2, PT, R21, UR9, P2 ;  /* 0x0000000915007c0c */ /* 0x000fe20009746470 */
[----:B------:R-:W-:-:S12]  /*0640*/  BSSY.RECONVERGENT B0, `(.L_x_5) ;  /* 0x000001d000007945 */ /* 0x000fd80003800200 */
[----:B------:R-:W-:Y:S05]  /*0650*/  @P2 BRA `(.L_x_6) ;  /* 0x0000000000282947 */ /* 0x000fea0003800000 */
[----:B0-----:R-:W0:Y:S01]  /*0660*/  S2R R17, SR_CgaCtaId ;  /* 0x0000000000117919 */ /* 0x001e220000008800 */
[----:B------:R-:W-:-:S04]  /*0670*/  MOV R16, 0x400 ;  /* 0x0000040000107802 */ /* 0x000fc80000000f00 */
[----:B0-----:R-:W-:Y:S01]  /*0680*/  LEA R17, R17, R16, 0x18 ;  /* 0x0000001011117211 */ /* 0x001fe200078ec0ff */
[----:B------:R-:W-:-:S04]  /*0690*/  IMAD R16, R21, R2, R23 ;  /* 0x0000000215107224 */ /* 0x000fc800078e0217 */
[----:B------:R-:W-:-:S05]  /*06a0*/  IMAD R16, R16, 0x3, R17 ;  /* 0x0000000310107824 */ /* 0x000fca00078e0211 */
[----:B------:R-:W0:Y:S04]  /*06b0*/  LDS.U8 R17, [R16] ;  /* 0x0000000010117984 */ /* 0x000e280000000000 */
[----:B------:R1:W2:Y:S04]  /*06c0*/  LDS.U8 R18, [R16+0x1] ;  /* 0x0000010010127984 */ /* 0x0002a80000000000 */
[----:B------:R1:W3:Y:S01]  /*06d0*/  LDS.U8 R20, [R16+0x2] ;  /* 0x0000020010147984 */ /* 0x0002e20000000000 */
[----:B0-----:R-:W-:Y:S01]  /*06e0*/  PRMT R22, R17, 0x7610, R22 ;  /* 0x0000761011167816 */ /* 0x001fe20000000016 */
[----:B-1----:R-:W-:Y:S06]  /*06f0*/  BRA `(.L_x_7) ;  /* 0x0000000000287947 */ /* 0x002fec0003800000 */
.L_x_6:
[----:B------:R-:W-:-:S13]  /*0700*/  PLOP3.LUT P2, PT, P3, P0, PT, 0xf8, 0x8f ;  /* 0x00000000008f781c */ /* 0x000fda0001f41f70 */
[----:B------:R-:W-:Y:S05]  /*0710*/  @P2 BRA `(.L_x_8) ;  /* 0x00000000003c2947 */ /* 0x000fea0003800000 */
[----:B------:R-:W1:Y:S01]  /*0720*/  LDCU.64 UR14, c[0x0][0x380] ;  /* 0x00007000ff0e77ac */ /* 0x000e620008000a00 */
[----:B0-----:R-:W-:-:S04]  /*0730*/  IMAD.IADD R16, R9, 0x1, R14 ;  /* 0x0000000109107824 */ /* 0x001fc800078e020e */
[----:B------:R-:W-:-:S05]  /*0740*/  IMAD R17, R16, 0x3, RZ ;  /* 0x0000000310117824 */ /* 0x000fca00078e02ff */
[----:B-1----:R-:W-:-:S04]  /*0750*/  IADD3 R16, P2, PT, R17, UR14, RZ ;  /* 0x0000000e11107c10 */ /* 0x002fc8000ff5e0ff */
[----:B------:R-:W-:-:S05]  /*0760*/  LEA.HI.X.SX32 R17, R17, UR15, 0x1, P2 ;  /* 0x0000000f11117c11 */ /* 0x000fca00090f0eff */
[----:B------:R0:W5:Y:S04]  /*0770*/  LDG.E.U8 R22, desc[UR10][R16.64] ;  /* 0x0000000a10167981 */ /* 0x000168000c1e1100 */
[----:B------:R0:W5:Y:S04]  /*0780*/  LDG.E.U8 R18, desc[UR10][R16.64+0x1] ;  /* 0x0000010a10127981 */ /* 0x000168000c1e1100 */
[----:B------:R0:W5:Y:S02]  /*0790*/  LDG.E.U8 R20, desc[UR10][R16.64+0x2] ;  /* 0x0000020a10147981 */ /* 0x000164000c1e1100 */
.L_x_7:
[----:B---3-5:R-:W-:Y:S01]  /*07a0*/  LOP3.LUT R20, R20, 0xff, RZ, 0xc0, !PT ;  /* 0x000000ff14147812 */ /* 0x028fe200078ec0ff */
[----:B------:R-:W-:Y:S01]  /*07b0*/  VIADD R10, R10, 0x1 ;  /* 0x000000010a0a7836 */ /* 0x000fe20000000000 */
[----:B--2---:R-:W-:Y:S02]  /*07c0*/  LOP3.LUT R18, R18, 0xff, RZ, 0xc0, !PT ;  /* 0x000000ff12127812 */ /* 0x004fe400078ec0ff */
[----:B------:R-:W-:Y:S01]  /*07d0*/  LOP3.LUT R22, R22, 0xff, RZ, 0xc0, !PT ;  /* 0x000000ff16167812 */ /* 0x000fe200078ec0ff */
[----:B------:R-:W-:Y:S02]  /*07e0*/  IMAD.IADD R13, R13, 0x1, R20 ;  /* 0x000000010d0d7824 */ /* 0x000fe400078e0214 */
[----:B------:R-:W-:Y:S02]  /*07f0*/  IMAD.IADD R15, R15, 0x1, R18 ;  /* 0x000000010f0f7824 */ /* 0x000fe400078e0212 */
[----:B------:R-:W-:-:S07]  /*0800*/  IMAD.IADD R19, R19, 0x1, R22 ;  /* 0x0000000113137824 */ /* 0x000fce00078e0216 */
.L_x_8:
[----:B------:R-:W-:Y:S05]  /*0810*/  BSYNC.RECONVERGENT B0 ;  /* 0x0000000000007941 */ /* 0x000fea0003800200 */
.L_x_5:
[----:B0-----:R-:W-:Y:S01]  /*0820*/  VIADD R16, R7, 0x2 ;  /* 0x0000000207107836 */ /* 0x001fe20000000000 */
[----:B------:R-:W-:Y:S04]  /*0830*/  BSSY.RECONVERGENT B0, `(.L_x_4) ;  /* 0x0000021000007945 */ /* 0x000fe80003800200 */
[----:B------:R-:W-:-:S04]  /*0840*/  ISETP.GE.U32.AND P2, PT, R16, UR9, PT ;  /* 0x0000000910007c0c */ /* 0x000fc8000bf46070 */
[----:B------:R-:W-:-:S13]  /*0850*/  ISETP.GE.U32.OR P2, PT, R23, R2, P2 ;  /* 0x000000021700720c */ /* 0x000fda0001746470 */
[----:B------:R-:W-:Y:S05]  /*0860*/  @P2 BRA `(.L_x_9) ;  /* 0x0000000000282947 */ /* 0x000fea0003800000 */
        /* <DEDUP_REMOVED lines=10> */
.L_x_9:
[----:B------:R-:W-:Y:S01]  /*0910*/  PLOP3.LUT P2, PT, P3, P1, PT, 0xf8, 0x8f ;  /* 0x00000000008f781c */ /* 0x000fe20001f43f70 */
[----:B------:R-:W-:-:S12]  /*0920*/  IMAD.U32 R25, RZ, RZ, UR8 ;  /* 0x00000008ff197e24 */ /* 0x000fd8000f8e00ff */
        /* <DEDUP_REMOVED lines=9> */
.L_x_10:
[----:B---3-5:R-:W-:Y:S01]  /*09c0*/  LOP3.LUT R20, R20, 0xff, RZ, 0xc0, !PT ;  /* 0x000000ff14147812 */ /* 0x028fe200078ec0ff */
[----:B------:R-:W-:Y:S01]  /*09d0*/  VIADD R10, R10, 0x1 ;  /* 0x000000010a0a7836 */ /* 0x000fe20000000000 */
[----:B--2---:R-:W-:Y:S01]  /*09e0*/  LOP3.LUT R18, R18, 0xff, RZ, 0xc0, !PT ;  /* 0x000000ff12127812 */ /* 0x004fe200078ec0ff */
[----:B------:R-:W-:Y:S01]  /*09f0*/  IMAD.U32 R25, RZ, RZ, UR8 ;  /* 0x00000008ff197e24 */ /* 0x000fe2000f8e00ff */
[----:B------:R-:W-:Y:S01]  /*0a00*/  LOP3.LUT R22, R22, 0xff, RZ, 0xc0, !PT ;  /* 0x000000ff16167812 */ /* 0x000fe200078ec0ff */
[----:B------:R-:W-:Y:S02]  /*0a10*/  IMAD.IADD R13, R13, 0x1, R20 ;  /* 0x000000010d0d7824 */ /* 0x000fe400078e0214 */
[----:B------:R-:W-:Y:S02]  /*0a20*/  IMAD.IADD R15, R15, 0x1, R18 ;  /* 0x000000010f0f7824 */ /* 0x000fe400078e0212 */
[----:B------:R-:W-:-:S07]  /*0a30*/  IMAD.IADD R19, R19, 0x1, R22 ;  /* 0x0000000113137824 */ /* 0x000fce00078e0216 */
.L_x_11:
[----:B------:R-:W-:Y:S05]  /*0a40*/  BSYNC.RECONVERGENT B0 ;  /* 0x0000000000007941 */ /* 0x000fea0003800200 */
.L_x_4:
[----:B------:R-:W-:Y:S01]  /*0a50*/  UISETP.GE.U32.AND UP1, UPT, UR13, 0x2, UPT ;  /* 0x000000020d00788c */ /* 0x000fe2000bf26070 */
[----:B------:R-:W1:Y:S01]  /*0a60*/  LDCU UR6, c[0x0][0x394] ;  /* 0x00007280ff0677ac */ /* 0x000e620008000800 */
[----:B------:R-:W2:Y:S01]  /*0a70*/  LDCU UR12, c[0x0][0x390] ;  /* 0x00007200ff0c77ac */ /* 0x000ea20008000800 */
[----:B------:R-:W3:Y:S01]  /*0a80*/  LDCU UR16, c[0x0][0x398] ;  /* 0x00007300ff1077ac */ /* 0x000ee20008000800 */
[----:B------:R-:W4:Y:S05]  /*0a90*/  LDCU.64 UR14, c[0x0][0x380] ;  /* 0x00007000ff0e77ac */ /* 0x000f2a0008000a00 */
[----:B------:R-:W-:Y:S05]  /*0aa0*/  BRA.U !UP1, `(.L_x_12) ;  /* 0x0000000909407547 */ /* 0x000fea000b800000 */
[----:B------:R-:W-:Y:S01]  /*0ab0*/  BSSY.RECONVERGENT B0, `(.L_x_12) ;  /* 0x000008f000007945 */ /* 0x000fe20003800200 */
.L_x_29:
[----:B------:R-:W-:Y:S01]  /*0ac0*/  IMAD.IADD R18, R0, 0x1, R25 ;  /* 0x0000000100127824 */ /* 0x000fe200078e0219 */
[----:B------:R-:W-:Y:S01]  /*0ad0*/  ISETP.LT.U32.AND P4, PT, R23, R2, PT ;  /* 0x000000021700720c */ /* 0x000fe20003f81070 */
[----:B------:R-:W-:Y:S03]  /*0ae0*/  BSSY.RECONVERGENT B1, `(.L_x_13) ;  /* 0x000001f000017945 */ /* 0x000fe60003800200 */
[----:B------:R-:W-:-:S13]  /*0af0*/  ISETP.GE.U32.AND P2, PT, R18, UR9, PT ;  /* 0x0000000912007c0c */ /* 0x000fda000bf46070 */
[----:B------:R-:W-:Y:S05]  /*0b00*/  @!P2 BRA P4, `(.L_x_14) ;  /* 0x000000000034a947 */ /* 0x000fea0002000000 */
[----:B0-----:R-:W-:-:S05]  /*0b10*/  IMAD.IADD R17, R4, 0x1, R25 ;  /* 0x0000000104117824 */ /* 0x001fca00078e0219 */
[----:B-1----:R-:W-:-:S04]  /*0b20*/  ISETP.GE.AND P2, PT, R17, UR6, PT ;  /* 0x0000000611007c0c */ /* 0x002fc8000bf46270 */
[----:B------:R-:W-:-:S04]  /*0b30*/  ISETP.LT.OR P2, PT, R17, RZ, P2 ;  /* 0x000000ff1100720c */ /* 0x000fc80001741670 */
[----:B------:R-:W-:-:S13]  /*0b40*/  PLOP3.LUT P2, PT, P3, P2, PT, 0xf8, 0x8f ;  /* 0x00000000008f781c */ /* 0x000fda0001f45f70 */
[----:B------:R-:W-:Y:S05]  /*0b50*/  @P2 BRA `(.L_x_15) ;  /* 0x00000000005c2947 */ /* 0x000fea0003800000 */
[----:B--2---:R-:W-:-:S04]  /*0b60*/  IMAD R16, R17, UR12, R14 ;  /* 0x0000000c11107c24 */ /* 0x004fc8000f8e020e */
[----:B------:R-:W-:-:S05]  /*0b70*/  IMAD R17, R16, 0x3, RZ ;  /* 0x0000000310117824 */ /* 0x000fca00078e02ff */
[----:B----4-:R-:W-:-:S04]  /*0b80*/  IADD3 R16, P2, PT, R17, UR14, RZ ;  /* 0x0000000e11107c10 */ /* 0x010fc8000ff5e0ff */
[----:B------:R-:W-:-:S05]  /*0b90*/  LEA.HI.X.SX32 R17, R17, UR15, 0x1, P2 ;  /* 0x0000000f11117c11 */ /* 0x000fca00090f0eff */
[----:B------:R0:W5:Y:S04]  /*0ba0*/  LDG.E.U8 R20, desc[UR10][R16.64] ;  /* 0x0000000a10147981 */ /* 0x000168000c1e1100 */
[----:B------:R0:W5:Y:S04]  /*0bb0*/  LDG.E.U8 R22, desc[UR10][R16.64+0x1] ;  /* 0x0000010a10167981 */ /* 0x000168000c1e1100 */
[----:B------:R0:W5:Y:S01]  /*0bc0*/  LDG.E.U8 R24, desc[UR10][R16.64+0x2] ;  /* 0x0000020a10187981 */ /* 0x000162000c1e1100 */
[----:B------:R-:W-:Y:S05]  /*0bd0*/  BRA `(.L_x_16) ;  /* 0x0000000000207947 */ /* 0x000fea0003800000 */
.L_x_14:
[----:B0-----:R-:W0:Y:S01]  /*0be0*/  S2R R17, SR_CgaCtaId ;  /* 0x0000000000117919 */ /* 0x001e220000008800 */
[----:B------:R-:W-:-:S04]  /*0bf0*/  MOV R16, 0x400 ;  /* 0x0000040000107802 */ /* 0x000fc80000000f00 */
[----:B0-----:R-:W-:Y:S01]  /*0c00*/  LEA R17, R17, R16, 0x18 ;  /* 0x0000001011117211 */ /* 0x001fe200078ec0ff */
[----:B------:R-:W-:-:S04]  /*0c10*/  IMAD R16, R18, R2, R23 ;  /* 0x0000000212107224 */ /* 0x000fc800078e0217 */
[----:B------:R-:W-:-:S05]  /*0c20*/  IMAD R16, R16, 0x3, R17 ;  /* 0x0000000310107824 */ /* 0x000fca00078e0211 */
[----:B------:R0:W0:Y:S04]  /*0c30*/  LDS.U8 R20, [R16] ;  /* 0x0000000010147984 */ /* 0x0000280000000000 */
[----:B------:R0:W0:Y:S04]  /*0c40*/  LDS.U8 R22, [R16+0x1] ;  /* 0x0000010010167984 */ /* 0x0000280000000000 */
[----:B------:R0:W0:Y:S02]  /*0c50*/  LDS.U8 R24, [R16+0x2] ;  /* 0x0000020010187984 */ /* 0x0000240000000000 */
.L_x_16:
[----:B0----5:R-:W-:Y:S01]  /*0c60*/  LOP3.LUT R24, R24, 0xff, RZ, 0xc0, !PT ;  /* 0x000000ff18187812 */ /* 0x021fe200078ec0ff */
[----:B------:R-:W-:Y:S01]  /*0c70*/  VIADD R10, R10, 0x1 ;  /* 0x000000010a0a7836 */ /* 0x000fe20000000000 */
[----:B------:R-:W-:Y:S02]  /*0c80*/  LOP3.LUT R22, R22, 0xff, RZ, 0xc0, !PT ;  /* 0x000000ff16167812 */ /* 0x000fe400078ec0ff */
[----:B------:R-:W-:Y:S01]  /*0c90*/  LOP3.LUT R20, R20, 0xff, RZ, 0xc0, !PT ;  /* 0x000000ff14147812 */ /* 0x000fe200078ec0ff */
[----:B------:R-:W-:Y:S02]  /*0ca0*/  IMAD.IADD R13, R13, 0x1, R24 ;  /* 0x000000010d0d7824 */ /* 0x000fe400078e0218 */
[----:B------:R-:W-:Y:S02]  /*0cb0*/  IMAD.IADD R15, R15, 0x1, R22 ;  /* 0x000000010f0f7824 */ /* 0x000fe400078e0216 */
[----:B------:R-:W-:-:S07]  /*0cc0*/  IMAD.IADD R19, R19, 0x1, R20 ;  /* 0x0000000113137824 */ /* 0x000fce00078e0214 */
.L_x_15:
[----:B-1234-:R-:W-:Y:S05]  /*0cd0*/  BSYNC.RECONVERGENT B1 ;  /* 0x0000000000017941 */ /* 0x01efea0003800200 */
.L_x_13:
[----:B------:R-:W-:Y:S01]  /*0ce0*/  VIADD R16, R18, 0x1 ;  /* 0x0000000112107836 */ /* 0x000fe20000000000 */
[----:B------:R-:W-:Y:S01]  /*0cf0*/  ISETP.GE.U32.AND P2, PT, R23, R2, PT ;  /* 0x000000021700720c */ /* 0x000fe20003f46070 */
[----:B------:R-:W-:Y:S03]  /*0d00*/  BSSY.RECONVERGENT B1, `(.L_x_17) ;  /* 0x0000020000017945 */ /* 0x000fe60003800200 */
[----:B------:R-:W-:-:S13]  /*0d10*/  ISETP.GE.U32.OR P4, PT, R16, UR9, P2 ;  /* 0x0000000910007c0c */ /* 0x000fda0009786470 */
[----:B------:R-:W-:Y:S05]  /*0d20*/  @P4 BRA `(.L_x_18) ;  /* 0x0000000000284947 */ /* 0x000fea0003800000 */
[----:B------:R-:W0:Y:S01]  /*0d30*/  S2R R20, SR_CgaCtaId ;  /* 0x0000000000147919 */ /* 0x000e220000008800 */
[----:B------:R-:W-:Y:S01]  /*0d40*/  MOV R17, 0x400 ;  /* 0x0000040000117802 */ /* 0x000fe20000000f00 */
[----:B------:R-:W-:-:S03]  /*0d50*/  IMAD R16, R16, R2, R23 ;  /* 0x0000000210107224 */ /* 0x000fc600078e0217 */
[----:B0-----:R-:W-:-:S05]  /*0d60*/  LEA R17, R20, R17, 0x18 ;  /* 0x0000001114117211 */ /* 0x001fca00078ec0ff */
[----:B------:R-:W-:-:S05]  /*0d70*/  IMAD R16, R16, 0x3, R17 ;  /* 0x0000000310107824 */ /* 0x000fca00078e0211 */
[----:B------:R-:W0:Y:S04]  /*0d80*/  LDS.U8 R17, [R16] ;  /* 0x0000000010117984 */ /* 0x000e280000000000 */
[----:B------:R1:W2:Y:S04]  /*0d90*/  LDS.U8 R20, [R16+0x1] ;  /* 0x0000010010147984 */ /* 0x0002a80000000000 */
[----:B------:R1:W3:Y:S01]  /*0da0*/  LDS.U8 R22, [R16+0x2] ;  /* 0x0000020010167984 */ /* 0x0002e20000000000 */
[----:B0-----:R-:W-:Y:S01]  /*0db0*/  PRMT R24, R17, 0x7610, R24 ;  /* 0x0000761011187816 */ /* 0x001fe20000000018 */
[----:B-1----:R-:W-:Y:S06]  /*0dc0*/  BRA `(.L_x_19) ;  /* 0x0000000000307947 */ /* 0x002fec0003800000 */
.L_x_18:
[----:B------:R-:W-:-:S05]  /*0dd0*/  VIADD R17, R16, UR4 ;  /* 0x0000000410117c36 */ /* 0x000fca0008000000 */
[----:B------:R-:W-:-:S04]  /*0de0*/  ISETP.GE.AND P4, PT, R17, UR6, PT ;  /* 0x0000000611007c0c */ /* 0x000fc8000bf86270 */
[----:B------:R-:W-:-:S04]  /*0df0*/  ISETP.LT.OR P4, PT, R17, RZ, P4 ;  /* 0x000000ff1100720c */ /* 0x000fc80002781670 */
[----:B------:R-:W-:-:S13]  /*0e00*/  PLOP3.LUT P4, PT, P3, P4, PT, 0xf8, 0x8f ;  /* 0x00000000008f781c */ /* 0x000fda0001f89f70 */
[----:B------:R-:W-:Y:S05]  /*0e10*/  @P4 BRA `(.L_x_20) ;  /* 0x0000000000384947 */ /* 0x000fea0003800000 */
[----:B------:R-:W-:-:S04]  /*0e20*/  IMAD R16, R17, UR12, R14 ;  /* 0x0000000c11107c24 */ /* 0x000fc8000f8e020e */
[----:B------:R-:W-:-:S05]  /*0e30*/  IMAD R17, R16, 0x3, RZ ;  /* 0x0000000310117824 */ /* 0x000fca00078e02ff */
[----:B------:R-:W-:-:S04]  /*0e40*/  IADD3 R16, P4, PT, R17, UR14, RZ ;  /* 0x0000000e11107c10 */ /* 0x000fc8000ff9e0ff */
[----:B------:R-:W-:-:S05]  /*0e50*/  LEA.HI.X.SX32 R17, R17, UR15, 0x1, P4 ;  /* 0x0000000f11117c11 */ /* 0x000fca000a0f0eff */
[----:B------:R0:W5:Y:S04]  /*0e60*/  LDG.E.U8 R24, desc[UR10][R16.64] ;  /* 0x0000000a10187981 */ /* 0x000168000c1e1100 */
[----:B------:R0:W5:Y:S04]  /*0e70*/  LDG.E.U8 R20, desc[UR10][R16.64+0x1] ;  /* 0x0000010a10147981 */ /* 0x000168000c1e1100 */
[----:B------:R0:W5:Y:S02]  /*0e80*/  LDG.E.U8 R22, desc[UR10][R16.64+0x2] ;  /* 0x0000020a10167981 */ /* 0x000164000c1e1100 */
.L_x_19:
[----:B---3-5:R-:W-:Y:S01]  /*0e90*/  LOP3.LUT R22, R22, 0xff, RZ, 0xc0, !PT ;  /* 0x000000ff16167812 */ /* 0x028fe200078ec0ff */
[----:B------:R-:W-:Y:S01]  /*0ea0*/  VIADD R10, R10, 0x1 ;  /* 0x000000010a0a7836 */ /* 0x000fe20000000000 */
[----:B--2---:R-:W-:Y:S02]  /*0eb0*/  LOP3.LUT R20, R20, 0xff, RZ, 0xc0, !PT ;  /* 0x000000ff14147812 */ /* 0x004fe400078ec0ff */
[----:B------:R-:W-:Y:S01]  /*0ec0*/  LOP3.LUT R24, R24, 0xff, RZ, 0xc0, !PT ;  /* 0x000000ff18187812 */ /* 0x000fe200078ec0ff */
[----:B------:R-:W-:Y:S02]  /*0ed0*/  IMAD.IADD R13, R13, 0x1, R22 ;  /* 0x000000010d0d7824 */ /* 0x000fe400078e0216 */
[----:B------:R-:W-:Y:S02]  /*0ee0*/  IMAD.IADD R15, R15, 0x1, R20 ;  /* 0x000000010f0f7824 */ /* 0x000fe400078e0214 */
[----:B------:R-:W-:-:S07]  /*0ef0*/  IMAD.IADD R19, R19, 0x1, R24 ;  /* 0x0000000113137824 */ /* 0x000fce00078e0218 */
.L_x_20:
[----:B------:R-:W-:Y:S05]  /*0f00*/  BSYNC.RECONVERGENT B1 ;  /* 0x0000000000017941 */ /* 0x000fea0003800200 */
.L_x_17:
[----:B0-----:R-:W-:Y:S01]  /*0f10*/  VIADD R16, R18, 0x2 ;  /* 0x0000000212107836 */ /* 0x001fe20000000000 */
[----:B------:R-:W-:Y:S04]  /*0f20*/  BSSY.RECONVERGENT B1, `(.L_x_21) ;  /* 0x0000020000017945 */ /* 0x000fe80003800200 */
        /* <DEDUP_REMOVED lines=12> */
.L_x_22:
        /* <DEDUP_REMOVED lines=12> */
.L_x_23:
[----:B---3-5:R-:W-:Y:S01]  /*10b0*/  LOP3.LUT R22, R22, 0xff, RZ, 0xc0, !PT ;  /* 0x000000ff16167812 */ /* 0x028fe200078ec0ff */
[----:B------:R-:W-:Y:S01]  /*10c0*/  VIADD R10, R10, 0x1 ;  /* 0x000000010a0a7836 */ /* 0x000fe20000000000 */
[----:B--2---:R-:W-:Y:S02]  /*10d0*/  LOP3.LUT R20, R20, 0xff, RZ, 0xc0, !PT ;  /* 0x000000ff14147812 */ /* 0x004fe400078ec0ff */
[----:B------:R-:W-:Y:S01]  /*10e0*/  LOP3.LUT R24, R24, 0xff, RZ, 0xc0, !PT ;  /* 0x000000ff18187812 */ /* 0x000fe200078ec0ff */
[----:B------:R-:W-:Y:S02]  /*10f0*/  IMAD.IADD R13, R13, 0x1, R22 ;  /* 0x000000010d0d7824 */ /* 0x000fe400078e0216 */
[----:B------:R-:W-:Y:S02]  /*1100*/  IMAD.IADD R15, R15, 0x1, R20 ;  /* 0x000000010f0f7824 */ /* 0x000fe400078e0214 */
[----:B------:R-:W-:-:S07]  /*1110*/  IMAD.IADD R19, R19, 0x1, R24 ;  /* 0x0000000113137824 */ /* 0x000fce00078e0218 */
.L_x_24:
[----:B------:R-:W-:Y:S05]  /*1120*/  BSYNC.RECONVERGENT B1 ;  /* 0x0000000000017941 */ /* 0x000fea0003800200 */
.L_x_21:
[----:B0-----:R-:W-:Y:S01]  /*1130*/  VIADD R16, R18, 0x3 ;  /* 0x0000000312107836 */ /* 0x001fe20000000000 */
[----:B------:R-:W-:Y:S01]  /*1140*/  BSSY.RECONVERGENT B1, `(.L_x_25) ;  /* 0x0000022000017945 */ /* 0x000fe20003800200 */
[----:B------:R-:W-:-:S03]  /*1150*/  VIADD R27, R25, 0x3 ;  /* 0x00000003191b7836 */ /* 0x000fc60000000000 */
[----:B------:R-:W-:-:S04]  /*1160*/  ISETP.GE.U32.AND P2, PT, R16, UR9, PT ;  /* 0x0000000910007c0c */ /* 0x000fc8000bf46070 */
[----:B------:R-:W-:-:S13]  /*1170*/  ISETP.GE.U32.OR P2, PT, R23, R2, P2 ;  /* 0x000000021700720c */ /* 0x000fda0001746470 */
        /* <DEDUP_REMOVED lines=11> */
.L_x_26:
[----:B------:R-:W-:-:S05]  /*1230*/  IMAD.IADD R17, R4, 0x1, R27 ;  /* 0x0000000104117824 */ /* 0x000fca00078e021b */
        /* <DEDUP_REMOVED lines=11> */
.L_x_27:
[----:B---3-5:R-:W-:Y:S01]  /*12f0*/  LOP3.LUT R20, R20, 0xff, RZ, 0xc0, !PT ;  /* 0x000000ff14147812 */ /* 0x028fe200078ec0ff */
[----:B------:R-:W-:Y:S01]  /*1300*/  VIADD R10, R10, 0x1 ;  /* 0x000000010a0a7836 */ /* 0x000fe20000000000 */
[----:B--2---:R-:W-:Y:S02]  /*1310*/  LOP3.LUT R18, R18, 0xff, RZ, 0xc0, !PT ;  /* 0x000000ff12127812 */ /* 0x004fe400078ec0ff */
[----:B------:R-:W-:Y:S01]  /*1320*/  LOP3.LUT R22, R22, 0xff, RZ, 0xc0, !PT ;  /* 0x000000ff16167812 */ /* 0x000fe200078ec0ff */
[----:B------:R-:W-:Y:S02]  /*1330*/  IMAD.IADD R13, R13, 0x1, R20 ;  /* 0x000000010d0d7824 */ /* 0x000fe400078e0214 */
[----:B------:R-:W-:Y:S02]  /*1340*/  IMAD.IADD R15, R15, 0x1, R18 ;  /* 0x000000010f0f7824 */ /* 0x000fe400078e0212 */
[----:B------:R-:W-:-:S07]  /*1350*/  IMAD.IADD R19, R19, 0x1, R22 ;  /* 0x0000000113137824 */ /* 0x000fce00078e0216 */
.L_x_28:
[----:B------:R-:W-:Y:S05]  /*1360*/  BSYNC.RECONVERGENT B1 ;  /* 0x0000000000017941 */ /* 0x000fea0003800200 */
.L_x_25:
[----:B------:R-:W-:Y:S01]  /*1370*/  ISETP.NE.AND P2, PT, R27, UR16, PT ;  /* 0x000000101b007c0c */ /* 0x000fe2000bf45270 */
[----:B------:R-:W-:-:S12]  /*1380*/  VIADD R25, R25, 0x4 ;  /* 0x0000000419197836 */ /* 0x000fd80000000000 */
[----:B------:R-:W-:Y:S05]  /*1390*/  @P2 BRA `(.L_x_29) ;  /* 0xfffffff400c82947 */ /* 0x000fea000383ffff */
[----:B------:R-:W-:Y:S05]  /*13a0*/  BSYNC.RECONVERGENT B0 ;  /* 0x0000000000007941 */ /* 0x000fea0003800200 */
.L_x_12:
[----:B------:R-:W-:Y:S05]  /*13b0*/  BRA.U UP0, `(.L_x_30) ;  /* 0xffffffed00dc7547 */ /* 0x000fea000b83ffff */
[-C--:B------:R-:W-:Y:S01]  /*13c0*/  IABS R0, R10.reuse ;  /* 0x0000000a00007213 */ /* 0x080fe20000000000 */
[----:B--2---:R-:W2:Y:S01]  /*13d0*/  LDCU.64 UR12, c[0x0][0x388] ;  /* 0x00007100ff0c77ac */ /* 0x004ea20008000a00 */
[----:B------:R-:W-:Y:S02]  /*13e0*/  IABS R7, R19 ;  /* 0x0000001300077213 */ /* 0x000fe40000000000 */
[----:B------:R-:W5:Y:S01]  /*13f0*/  I2F.RP R4, R0 ;  /* 0x0000000000047306 */ /* 0x000f620000209400 */
[-C--:B------:R-:W-:Y:S02]  /*1400*/  IABS R8, R10.reuse ;  /* 0x0000000a00087213 */ /* 0x080fe40000000000 */
[----:B------:R-:W-:Y:S02]  /*1410*/  IABS R11, R15 ;  /* 0x0000000f000b7213 */ /* 0x000fe40000000000 */
[----:B------:R-:W-:Y:S01]  /*1420*/  IABS R12, R13 ;  /* 0x0000000d000c7213 */ /* 0x000fe20000000000 */
[----:B------:R-:W-:Y:S01]  /*1430*/  IMAD.MOV R9, RZ, RZ, -R8 ;  /* 0x000000ffff097224 */ /* 0x000fe200078e0a08 */
[-C--:B------:R-:W-:Y:S01]  /*1440*/  LOP3.LUT R19, R19, R10.reuse, RZ, 0x3c, !PT ;  /* 0x0000000a13137212 */ /* 0x080fe200078e3cff */
[----:B------:R-:W-:Y:S01]  /*1450*/  IMAD.MOV.U32 R8, RZ, RZ, R11 ;  /* 0x000000ffff087224 */ /* 0x000fe200078e000b */
[----:B------:R-:W-:-:S02]  /*1460*/  LOP3.LUT R15, R15, R10, RZ, 0x3c, !PT ;  /* 0x0000000a0f0f7212 */ /* 0x000fc400078e3cff */
[----:B------:R-:W-:Y:S02]  /*1470*/  LOP3.LUT R13, R13, R10, RZ, 0x3c, !PT ;  /* 0x0000000a0d0d7212 */ /* 0x000fe400078e3cff */
[----:B------:R-:W-:Y:S01]  /*1480*/  ISETP.GE.AND P4, PT, R19, RZ, PT ;  /* 0x000000ff1300720c */ /* 0x000fe20003f86270 */
[----:B-----5:R-:W5:Y:S02]  /*1490*/  MUFU.RCP R4, R4 ;  /* 0x0000000400047308 */ /* 0x020f640000001000 */
[----:B-----5:R-:W-:-:S06]  /*14a0*/  VIADD R2, R4, 0xffffffe ;  /* 0x0ffffffe04027836 */ /* 0x020fcc0000000000 */
[----:B------:R5:W0:Y:S02]  /*14b0*/  F2I.FTZ.U32.TRUNC.NTZ R3, R2 ;  /* 0x0000000200037305 */ /* 0x000a24000021f000 */
[----:B-----5:R-:W-:Y:S02]  /*14c0*/  IMAD.MOV.U32 R2, RZ, RZ, RZ ;  /* 0x000000ffff027224 */ /* 0x020fe400078e00ff */
[----:B0-----:R-:W-:-:S04]  /*14d0*/  IMAD.MOV R5, RZ, RZ, -R3 ;  /* 0x000000ffff057224 */ /* 0x001fc800078e0a03 */
[----:B------:R-:W-:-:S04]  /*14e0*/  IMAD R5, R5, R0, RZ ;  /* 0x0000000005057224 */ /* 0x000fc800078e02ff */
[----:B------:R-:W-:-:S04]  /*14f0*/  IMAD.HI.U32 R3, R3, R5, R2 ;  /* 0x0000000503037227 */ /* 0x000fc800078e0002 */
[----:B------:R-:W-:Y:S02]  /*1500*/  IMAD.MOV.U32 R5, RZ, RZ, R7 ;  /* 0x000000ffff057224 */ /* 0x000fe400078e0007 */
[----:B------:R-:W-:-:S04]  /*1510*/  IMAD.HI.U32 R4, R3, R8, RZ ;  /* 0x0000000803047227 */ /* 0x000fc800078e00ff */
[----:B------:R-:W-:-:S04]  /*1520*/  IMAD.HI.U32 R2, R3, R5, RZ ;  /* 0x0000000503027227 */ /* 0x000fc800078e00ff */
[----:B------:R-:W-:-:S04]  /*1530*/  IMAD.HI.U32 R7, R3, R12, RZ ;  /* 0x0000000c03077227 */ /* 0x000fc800078e00ff */
[-C--:B------:R-:W-:Y:S02]  /*1540*/  IMAD R3, R2, R9.reuse, R5 ;  /* 0x0000000902037224 */ /* 0x080fe400078e0205 */
[-C--:B------:R-:W-:Y:S02]  /*1550*/  IMAD R5, R4, R9.reuse, R8 ;  /* 0x0000000904057224 */ /* 0x080fe400078e0208 */
[----:B------:R-:W-:Y:S01]  /*1560*/  IMAD R9, R7, R9, R12 ;  /* 0x0000000907097224 */ /* 0x000fe200078e020c */
[C---:B------:R-:W-:Y:S02]  /*1570*/  ISETP.GT.U32.AND P5, PT, R0.reuse, R3, PT ;  /* 0x000000030000720c */ /* 0x040fe40003fa4070 */
[C---:B------:R-:W-:Y:S02]  /*1580*/  ISETP.GT.U32.AND P6, PT, R0.reuse, R5, PT ;  /* 0x000000050000720c */ /* 0x040fe40003fc4070 */
[----:B------:R-:W-:-:S09]  /*1590*/  ISETP.GT.U32.AND P0, PT, R0, R9, PT ;  /* 0x000000090000720c */ /* 0x000fd20003f04070 */
[--C-:B------:R-:W-:Y:S02]  /*15a0*/  @!P5 IMAD.IADD R3, R3, 0x1, -R0.reuse ;  /* 0x000000010303d824 */ /* 0x100fe400078e0a00 */
[--C-:B------:R-:W-:Y:S02]  /*15b0*/  @!P6 IMAD.IADD R5, R5, 0x1, -R0.reuse ;  /* 0x000000010505e824 */ /* 0x100fe400078e0a00 */
[----:B------:R-:W-:Y:S01]  /*15c0*/  @!P0 IMAD.IADD R9, R9, 0x1, -R0 ;  /* 0x0000000109098824 */ /* 0x000fe200078e0a00 */
[-C--:B------:R-:W-:Y:S01]  /*15d0*/  ISETP.GE.U32.AND P1, PT, R3, R0.reuse, PT ;  /* 0x000000000300720c */ /* 0x080fe20003f26070 */
[----:B------:R-:W-:Y:S01]  /*15e0*/  @!P5 VIADD R2, R2, 0x1 ;  /* 0x000000010202d836 */ /* 0x000fe20000000000 */
[-C--:B------:R-:W-:Y:S01]  /*15f0*/  ISETP.GE.U32.AND P2, PT, R5, R0.reuse, PT ;  /* 0x000000000500720c */ /* 0x080fe20003f46070 */
[----:B------:R-:W-:Y:S01]  /*1600*/  @!P6 VIADD R4, R4, 0x1 ;  /* 0x000000010404e836 */ /* 0x000fe20000000000 */
[----:B------:R-:W-:Y:S01]  /*1610*/  ISETP.GE.U32.AND P3, PT, R9, R0, PT ;  /* 0x000000000900720c */ /* 0x000fe20003f66070 */
[----:B------:R-:W-:Y:S01]  /*1620*/  @!P0 VIADD R7, R7, 0x1 ;  /* 0x0000000107078836 */ /* 0x000fe20000000000 */
[----:B------:R-:W-:-:S02]  /*1630*/  ISETP.GE.AND P5, PT, R15, RZ, PT ;  /* 0x000000ff0f00720c */ /* 0x000fc40003fa6270 */
[----:B------:R-:W-:Y:S02]  /*1640*/  ISETP.GE.AND P6, PT, R13, RZ, PT ;  /* 0x000000ff0d00720c */ /* 0x000fe40003fc6270 */
[----:B------:R-:W-:Y:S02]  /*1650*/  ISETP.NE.AND P0, PT, R10, RZ, PT ;  /* 0x000000ff0a00720c */ /* 0x000fe40003f05270 */
[----:B------:R-:W-:Y:S01]  /*1660*/  LOP3.LUT R5, RZ, R10, RZ, 0x33, !PT ;  /* 0x0000000aff057212 */ /* 0x000fe200078e33ff */
[----:B------:R-:W-:Y:S02]  /*1670*/  @P1 VIADD R2, R2, 0x1 ;  /* 0x0000000102021836 */ /* 0x000fe40000000000 */
[----:B------:R-:W-:Y:S02]  /*1680*/  @P2 VIADD R4, R4, 0x1 ;  /* 0x0000000104042836 */ /* 0x000fe40000000000 */
[----:B------:R-:W-:Y:S02]  /*1690*/  @P3 VIADD R7, R7, 0x1 ;  /* 0x0000000107073836 */ /* 0x000fe40000000000 */
[----:B------:R-:W-:Y:S01]  /*16a0*/  IMAD.MOV.U32 R0, RZ, RZ, R2 ;  /* 0x000000ffff007224 */ /* 0x000fe200078e0002 */
[----:B--2---:R-:W-:Y:S01]  /*16b0*/  IADD3 R2, P1, PT, R6, UR12, RZ ;  /* 0x0000000c06027c10 */ /* 0x004fe2000ff3e0ff */
[----:B------:R-:W-:-:S02]  /*16c0*/  IMAD.MOV.U32 R8, RZ, RZ, R7 ;  /* 0x000000ffff087224 */ /* 0x000fc400078e0007 */
[----:B------:R-:W-:Y:S01]  /*16d0*/  @!P4 IMAD.MOV R0, RZ, RZ, -R0 ;  /* 0x000000ffff00c224 */ /* 0x000fe200078e0a00 */
[----:B------:R-:W-:Y:S01]  /*16e0*/  LEA.HI.X.SX32 R3, R6, UR13, 0x1, P1 ;  /* 0x0000000d06037c11 */ /* 0x000fe200088f0eff */
[----:B------:R-:W-:Y:S02]  /*16f0*/  @!P5 IMAD.MOV R4, RZ, RZ, -R4 ;  /* 0x000000ffff04d224 */ /* 0x000fe400078e0a04 */
[----:B------:R-:W-:Y:S01]  /*1700*/  @!P6 IMAD.MOV R8, RZ, RZ, -R8 ;  /* 0x000000ffff08e224 */ /* 0x000fe200078e0a08 */
[C---:B------:R-:W-:Y:S02]  /*1710*/  SEL R7, R5.reuse, R0, !P0 ;  /* 0x0000000005077207 */ /* 0x040fe40004000000 */
[C---:B------:R-:W-:Y:S02]  /*1720*/  SEL R9, R5.reuse, R4, !P0 ;  /* 0x0000000405097207 */ /* 0x040fe40004000000 */
[----:B------:R-:W-:Y:S01]  /*1730*/  SEL R5, R5, R8, !P0 ;  /* 0x0000000805057207 */ /* 0x000fe20004000000 */
[----:B------:R-:W-:Y:S04]  /*1740*/  STG.E.U8 desc[UR10][R2.64], R7 ;  /* 0x0000000702007986 */ /* 0x000fe8000c10110a */
[----:B------:R-:W-:Y:S04]  /*1750*/  STG.E.U8 desc[UR10][R2.64+0x1], R9 ;  /* 0x0000010902007986 */ /* 0x000fe8000c10110a */
[----:B------:R-:W-:Y:S01]  /*1760*/  STG.E.U8 desc[UR10][R2.64+0x2], R5 ;  /* 0x0000020502007986 */ /* 0x000fe2000c10110a */
[----:B-1-34-:R-:W-:Y:S05]  /*1770*/  EXIT ;  /* 0x000000000000794d */ /* 0x01afea0003800000 */
.L_x_31:
[----:B------:R-:W-:-:S00]  /*1780*/  BRA `(.L_x_31) ;  /* 0xfffffffc00fc7947 */ /* 0x000fc0000383ffff */
[----:B------:R-:W-:-:S00]  /*1790*/  NOP ;  /* 0x0000000000007918 */ /* 0x000fc00000000000 */
        /* <DEDUP_REMOVED lines=14> */
.L_x_32:


//--------------------- .nv.shared._Z9rgbKernelPhS_iii --------------------------
	.section	.nv.shared._Z9rgbKernelPhS_iii,"aw",@nobits
	.sectionflags	@""
.nv.shared._Z9rgbKernelPhS_iii:
	.zero		4096


//--------------------- .nv.shared.reserved.0     --------------------------
	.section	.nv.shared.reserved.0,"aw",@nobits
	.weak		__nv_reservedSMEM_offset_0_alias
	.size		__nv_reservedSMEM_offset_0_alias, 0, 64
	.other		__nv_reservedSMEM_offset_0_alias,@"STO_CUDA_RESERVED_SHARED STV_DEFAULT"
__nv_reservedSMEM_offset_0_alias:
	.zero		0
	.zero		64


//--------------------- .nv.constant0._Z9rgbKernelPhS_iii --------------------------
	.section	.nv.constant0._Z9rgbKernelPhS_iii,"a",@progbits
	.sectionflags	@""
	.align	4
.nv.constant0._Z9rgbKernelPhS_iii:
	.zero		924


//--------------------- SYMBOLS --------------------------

	.type		.nv.reservedSmem.offset0,@object
	.size		.nv.reservedSmem.offset0,0x4
	.type		.nv.reservedSmem.cap,@object
	.size		.nv.reservedSmem.cap,0x4
